//
// Generated by NVIDIA NVVM Compiler
//
// Compiler Build ID: CL-36424714
// Cuda compilation tools, release 13.0, V13.0.88
// Based on NVVM 20.0.0
//

.version 9.0
.target sm_100
.address_size 64

	// .globl	_Z8Compute2P6float2S0_S0_i

.visible .entry _Z8Compute2P6float2S0_S0_i(
	.param .u64 .ptr .align 1 _Z8Compute2P6float2S0_S0_i_param_0,
	.param .u64 .ptr .align 1 _Z8Compute2P6float2S0_S0_i_param_1,
	.param .u64 .ptr .align 1 _Z8Compute2P6float2S0_S0_i_param_2,
	.param .u32 _Z8Compute2P6float2S0_S0_i_param_3
)
{
	.reg .pred 	%p<6>;
	.reg .b32 	%r<19>;
	.reg .b32 	%f<371>;
	.reg .b64 	%rd<23>;

	ld.param.u64 	%rd10, [_Z8Compute2P6float2S0_S0_i_param_0];
	ld.param.u64 	%rd8, [_Z8Compute2P6float2S0_S0_i_param_1];
	ld.param.u64 	%rd9, [_Z8Compute2P6float2S0_S0_i_param_2];
	ld.param.u32 	%r11, [_Z8Compute2P6float2S0_S0_i_param_3];
	cvta.to.global.u64 	%rd1, %rd10;
	mov.u32 	%r12, %ctaid.x;
	mov.u32 	%r13, %ntid.x;
	mov.u32 	%r14, %tid.x;
	mad.lo.s32 	%r1, %r12, %r13, %r14;
	setp.gt.s32 	%p1, %r11, 0;
	@%p1 bra 	$L__BB0_2;
	mul.wide.u32 	%rd11, %r1, 8;
	add.s64 	%rd12, %rd1, %rd11;
	ld.global.v2.f32 	{%f368, %f367}, [%rd12];
	mov.f32 	%f369, 0f00000000;
	mov.f32 	%f370, %f369;
	bra.uni 	$L__BB0_8;
$L__BB0_2:
	mul.wide.u32 	%rd13, %r1, 8;
	add.s64 	%rd14, %rd1, %rd13;
	ld.global.v2.f32 	{%f368, %f367}, [%rd14];
	and.b32  	%r2, %r11, 31;
	setp.lt.u32 	%p2, %r11, 32;
	mov.f32 	%f370, 0f00000000;
	mov.b32 	%r17, 0;
	mov.f32 	%f369, %f370;
	@%p2 bra 	$L__BB0_5;
	and.b32  	%r17, %r11, 2147483616;
	neg.s32 	%r16, %r17;
	add.s64 	%rd21, %rd1, 128;
	mov.f32 	%f370, 0f00000000;
$L__BB0_4:
	.pragma "nounroll";
	ld.global.v2.f32 	{%f25, %f26}, [%rd21+-128];
	sub.f32 	%f27, %f368, %f25;
	sub.f32 	%f28, %f367, %f26;
	mul.f32 	%f29, %f28, %f28;
	fma.rn.f32 	%f30, %f27, %f27, %f29;
	add.f32 	%f31, %f30, 0f2B8CBCCC;
	mov.f32 	%f32, 0f2EDBE6FF;
	div.rn.f32 	%f33, %f32, %f31;
	fma.rn.f32 	%f34, %f27, %f33, %f370;
	fma.rn.f32 	%f35, %f28, %f33, %f369;
	ld.global.v2.f32 	{%f36, %f37}, [%rd21+-120];
	sub.f32 	%f38, %f368, %f36;
	sub.f32 	%f39, %f367, %f37;
	mul.f32 	%f40, %f39, %f39;
	fma.rn.f32 	%f41, %f38, %f38, %f40;
	add.f32 	%f42, %f41, 0f2B8CBCCC;
	div.rn.f32 	%f43, %f32, %f42;
	fma.rn.f32 	%f44, %f38, %f43, %f34;
	fma.rn.f32 	%f45, %f39, %f43, %f35;
	ld.global.v2.f32 	{%f46, %f47}, [%rd21+-112];
	sub.f32 	%f48, %f368, %f46;
	sub.f32 	%f49, %f367, %f47;
	mul.f32 	%f50, %f49, %f49;
	fma.rn.f32 	%f51, %f48, %f48, %f50;
	add.f32 	%f52, %f51, 0f2B8CBCCC;
	div.rn.f32 	%f53, %f32, %f52;
	fma.rn.f32 	%f54, %f48, %f53, %f44;
	fma.rn.f32 	%f55, %f49, %f53, %f45;
	ld.global.v2.f32 	{%f56, %f57}, [%rd21+-104];
	sub.f32 	%f58, %f368, %f56;
	sub.f32 	%f59, %f367, %f57;
	mul.f32 	%f60, %f59, %f59;
	fma.rn.f32 	%f61, %f58, %f58, %f60;
	add.f32 	%f62, %f61, 0f2B8CBCCC;
	div.rn.f32 	%f63, %f32, %f62;
	fma.rn.f32 	%f64, %f58, %f63, %f54;
	fma.rn.f32 	%f65, %f59, %f63, %f55;
	ld.global.v2.f32 	{%f66, %f67}, [%rd21+-96];
	sub.f32 	%f68, %f368, %f66;
	sub.f32 	%f69, %f367, %f67;
	mul.f32 	%f70, %f69, %f69;
	fma.rn.f32 	%f71, %f68, %f68, %f70;
	add.f32 	%f72, %f71, 0f2B8CBCCC;
	div.rn.f32 	%f73, %f32, %f72;
	fma.rn.f32 	%f74, %f68, %f73, %f64;
	fma.rn.f32 	%f75, %f69, %f73, %f65;
	ld.global.v2.f32 	{%f76, %f77}, [%rd21+-88];
	sub.f32 	%f78, %f368, %f76;
	sub.f32 	%f79, %f367, %f77;
	mul.f32 	%f80, %f79, %f79;
	fma.rn.f32 	%f81, %f78, %f78, %f80;
	add.f32 	%f82, %f81, 0f2B8CBCCC;
	div.rn.f32 	%f83, %f32, %f82;
	fma.rn.f32 	%f84, %f78, %f83, %f74;
	fma.rn.f32 	%f85, %f79, %f83, %f75;
	ld.global.v2.f32 	{%f86, %f87}, [%rd21+-80];
	sub.f32 	%f88, %f368, %f86;
	sub.f32 	%f89, %f367, %f87;
	mul.f32 	%f90, %f89, %f89;
	fma.rn.f32 	%f91, %f88, %f88, %f90;
	add.f32 	%f92, %f91, 0f2B8CBCCC;
	div.rn.f32 	%f93, %f32, %f92;
	fma.rn.f32 	%f94, %f88, %f93, %f84;
	fma.rn.f32 	%f95, %f89, %f93, %f85;
	ld.global.v2.f32 	{%f96, %f97}, [%rd21+-72];
	sub.f32 	%f98, %f368, %f96;
	sub.f32 	%f99, %f367, %f97;
	mul.f32 	%f100, %f99, %f99;
	fma.rn.f32 	%f101, %f98, %f98, %f100;
	add.f32 	%f102, %f101, 0f2B8CBCCC;
	div.rn.f32 	%f103, %f32, %f102;
	fma.rn.f32 	%f104, %f98, %f103, %f94;
	fma.rn.f32 	%f105, %f99, %f103, %f95;
	ld.global.v2.f32 	{%f106, %f107}, [%rd21+-64];
	sub.f32 	%f108, %f368, %f106;
	sub.f32 	%f109, %f367, %f107;
	mul.f32 	%f110, %f109, %f109;
	fma.rn.f32 	%f111, %f108, %f108, %f110;
	add.f32 	%f112, %f111, 0f2B8CBCCC;
	div.rn.f32 	%f113, %f32, %f112;
	fma.rn.f32 	%f114, %f108, %f113, %f104;
	fma.rn.f32 	%f115, %f109, %f113, %f105;
	ld.global.v2.f32 	{%f116, %f117}, [%rd21+-56];
	sub.f32 	%f118, %f368, %f116;
	sub.f32 	%f119, %f367, %f117;
	mul.f32 	%f120, %f119, %f119;
	fma.rn.f32 	%f121, %f118, %f118, %f120;
	add.f32 	%f122, %f121, 0f2B8CBCCC;
	div.rn.f32 	%f123, %f32, %f122;
	fma.rn.f32 	%f124, %f118, %f123, %f114;
	fma.rn.f32 	%f125, %f119, %f123, %f115;
	ld.global.v2.f32 	{%f126, %f127}, [%rd21+-48];
	sub.f32 	%f128, %f368, %f126;
	sub.f32 	%f129, %f367, %f127;
	mul.f32 	%f130, %f129, %f129;
	fma.rn.f32 	%f131, %f128, %f128, %f130;
	add.f32 	%f132, %f131, 0f2B8CBCCC;
	div.rn.f32 	%f133, %f32, %f132;
	fma.rn.f32 	%f134, %f128, %f133, %f124;
	fma.rn.f32 	%f135, %f129, %f133, %f125;
	ld.global.v2.f32 	{%f136, %f137}, [%rd21+-40];
	sub.f32 	%f138, %f368, %f136;
	sub.f32 	%f139, %f367, %f137;
	mul.f32 	%f140, %f139, %f139;
	fma.rn.f32 	%f141, %f138, %f138, %f140;
	add.f32 	%f142, %f141, 0f2B8CBCCC;
	div.rn.f32 	%f143, %f32, %f142;
	fma.rn.f32 	%f144, %f138, %f143, %f134;
	fma.rn.f32 	%f145, %f139, %f143, %f135;
	ld.global.v2.f32 	{%f146, %f147}, [%rd21+-32];
	sub.f32 	%f148, %f368, %f146;
	sub.f32 	%f149, %f367, %f147;
	mul.f32 	%f150, %f149, %f149;
	fma.rn.f32 	%f151, %f148, %f148, %f150;
	add.f32 	%f152, %f151, 0f2B8CBCCC;
	div.rn.f32 	%f153, %f32, %f152;
	fma.rn.f32 	%f154, %f148, %f153, %f144;
	fma.rn.f32 	%f155, %f149, %f153, %f145;
	ld.global.v2.f32 	{%f156, %f157}, [%rd21+-24];
	sub.f32 	%f158, %f368, %f156;
	sub.f32 	%f159, %f367, %f157;
	mul.f32 	%f160, %f159, %f159;
	fma.rn.f32 	%f161, %f158, %f158, %f160;
	add.f32 	%f162, %f161, 0f2B8CBCCC;
	div.rn.f32 	%f163, %f32, %f162;
	fma.rn.f32 	%f164, %f158, %f163, %f154;
	fma.rn.f32 	%f165, %f159, %f163, %f155;
	ld.global.v2.f32 	{%f166, %f167}, [%rd21+-16];
	sub.f32 	%f168, %f368, %f166;
	sub.f32 	%f169, %f367, %f167;
	mul.f32 	%f170, %f169, %f169;
	fma.rn.f32 	%f171, %f168, %f168, %f170;
	add.f32 	%f172, %f171, 0f2B8CBCCC;
	div.rn.f32 	%f173, %f32, %f172;
	fma.rn.f32 	%f174, %f168, %f173, %f164;
	fma.rn.f32 	%f175, %f169, %f173, %f165;
	ld.global.v2.f32 	{%f176, %f177}, [%rd21+-8];
	sub.f32 	%f178, %f368, %f176;
	sub.f32 	%f179, %f367, %f177;
	mul.f32 	%f180, %f179, %f179;
	fma.rn.f32 	%f181, %f178, %f178, %f180;
	add.f32 	%f182, %f181, 0f2B8CBCCC;
	div.rn.f32 	%f183, %f32, %f182;
	fma.rn.f32 	%f184, %f178, %f183, %f174;
	fma.rn.f32 	%f185, %f179, %f183, %f175;
	ld.global.v2.f32 	{%f186, %f187}, [%rd21];
	sub.f32 	%f188, %f368, %f186;
	sub.f32 	%f189, %f367, %f187;
	mul.f32 	%f190, %f189, %f189;
	fma.rn.f32 	%f191, %f188, %f188, %f190;
	add.f32 	%f192, %f191, 0f2B8CBCCC;
	div.rn.f32 	%f193, %f32, %f192;
	fma.rn.f32 	%f194, %f188, %f193, %f184;
	fma.rn.f32 	%f195, %f189, %f193, %f185;
	ld.global.v2.f32 	{%f196, %f197}, [%rd21+8];
	sub.f32 	%f198, %f368, %f196;
	sub.f32 	%f199, %f367, %f197;
	mul.f32 	%f200, %f199, %f199;
	fma.rn.f32 	%f201, %f198, %f198, %f200;
	add.f32 	%f202, %f201, 0f2B8CBCCC;
	div.rn.f32 	%f203, %f32, %f202;
	fma.rn.f32 	%f204, %f198, %f203, %f194;
	fma.rn.f32 	%f205, %f199, %f203, %f195;
	ld.global.v2.f32 	{%f206, %f207}, [%rd21+16];
	sub.f32 	%f208, %f368, %f206;
	sub.f32 	%f209, %f367, %f207;
	mul.f32 	%f210, %f209, %f209;
	fma.rn.f32 	%f211, %f208, %f208, %f210;
	add.f32 	%f212, %f211, 0f2B8CBCCC;
	div.rn.f32 	%f213, %f32, %f212;
	fma.rn.f32 	%f214, %f208, %f213, %f204;
	fma.rn.f32 	%f215, %f209, %f213, %f205;
	ld.global.v2.f32 	{%f216, %f217}, [%rd21+24];
	sub.f32 	%f218, %f368, %f216;
	sub.f32 	%f219, %f367, %f217;
	mul.f32 	%f220, %f219, %f219;
	fma.rn.f32 	%f221, %f218, %f218, %f220;
	add.f32 	%f222, %f221, 0f2B8CBCCC;
	div.rn.f32 	%f223, %f32, %f222;
	fma.rn.f32 	%f224, %f218, %f223, %f214;
	fma.rn.f32 	%f225, %f219, %f223, %f215;
	ld.global.v2.f32 	{%f226, %f227}, [%rd21+32];
	sub.f32 	%f228, %f368, %f226;
	sub.f32 	%f229, %f367, %f227;
	mul.f32 	%f230, %f229, %f229;
	fma.rn.f32 	%f231, %f228, %f228, %f230;
	add.f32 	%f232, %f231, 0f2B8CBCCC;
	div.rn.f32 	%f233, %f32, %f232;
	fma.rn.f32 	%f234, %f228, %f233, %f224;
	fma.rn.f32 	%f235, %f229, %f233, %f225;
	ld.global.v2.f32 	{%f236, %f237}, [%rd21+40];
	sub.f32 	%f238, %f368, %f236;
	sub.f32 	%f239, %f367, %f237;
	mul.f32 	%f240, %f239, %f239;
	fma.rn.f32 	%f241, %f238, %f238, %f240;
	add.f32 	%f242, %f241, 0f2B8CBCCC;
	div.rn.f32 	%f243, %f32, %f242;
	fma.rn.f32 	%f244, %f238, %f243, %f234;
	fma.rn.f32 	%f245, %f239, %f243, %f235;
	ld.global.v2.f32 	{%f246, %f247}, [%rd21+48];
	sub.f32 	%f248, %f368, %f246;
	sub.f32 	%f249, %f367, %f247;
	mul.f32 	%f250, %f249, %f249;
	fma.rn.f32 	%f251, %f248, %f248, %f250;
	add.f32 	%f252, %f251, 0f2B8CBCCC;
	div.rn.f32 	%f253, %f32, %f252;
	fma.rn.f32 	%f254, %f248, %f253, %f244;
	fma.rn.f32 	%f255, %f249, %f253, %f245;
	ld.global.v2.f32 	{%f256, %f257}, [%rd21+56];
	sub.f32 	%f258, %f368, %f256;
	sub.f32 	%f259, %f367, %f257;
	mul.f32 	%f260, %f259, %f259;
	fma.rn.f32 	%f261, %f258, %f258, %f260;
	add.f32 	%f262, %f261, 0f2B8CBCCC;
	div.rn.f32 	%f263, %f32, %f262;
	fma.rn.f32 	%f264, %f258, %f263, %f254;
	fma.rn.f32 	%f265, %f259, %f263, %f255;
	ld.global.v2.f32 	{%f266, %f267}, [%rd21+64];
	sub.f32 	%f268, %f368, %f266;
	sub.f32 	%f269, %f367, %f267;
	mul.f32 	%f270, %f269, %f269;
	fma.rn.f32 	%f271, %f268, %f268, %f270;
	add.f32 	%f272, %f271, 0f2B8CBCCC;
	div.rn.f32 	%f273, %f32, %f272;
	fma.rn.f32 	%f274, %f268, %f273, %f264;
	fma.rn.f32 	%f275, %f269, %f273, %f265;
	ld.global.v2.f32 	{%f276, %f277}, [%rd21+72];
	sub.f32 	%f278, %f368, %f276;
	sub.f32 	%f279, %f367, %f277;
	mul.f32 	%f280, %f279, %f279;
	fma.rn.f32 	%f281, %f278, %f278, %f280;
	add.f32 	%f282, %f281, 0f2B8CBCCC;
	div.rn.f32 	%f283, %f32, %f282;
	fma.rn.f32 	%f284, %f278, %f283, %f274;
	fma.rn.f32 	%f285, %f279, %f283, %f275;
	ld.global.v2.f32 	{%f286, %f287}, [%rd21+80];
	sub.f32 	%f288, %f368, %f286;
	sub.f32 	%f289, %f367, %f287;
	mul.f32 	%f290, %f289, %f289;
	fma.rn.f32 	%f291, %f288, %f288, %f290;
	add.f32 	%f292, %f291, 0f2B8CBCCC;
	div.rn.f32 	%f293, %f32, %f292;
	fma.rn.f32 	%f294, %f288, %f293, %f284;
	fma.rn.f32 	%f295, %f289, %f293, %f285;
	ld.global.v2.f32 	{%f296, %f297}, [%rd21+88];
	sub.f32 	%f298, %f368, %f296;
	sub.f32 	%f299, %f367, %f297;
	mul.f32 	%f300, %f299, %f299;
	fma.rn.f32 	%f301, %f298, %f298, %f300;
	add.f32 	%f302, %f301, 0f2B8CBCCC;
	div.rn.f32 	%f303, %f32, %f302;
	fma.rn.f32 	%f304, %f298, %f303, %f294;
	fma.rn.f32 	%f305, %f299, %f303, %f295;
	ld.global.v2.f32 	{%f306, %f307}, [%rd21+96];
	sub.f32 	%f308, %f368, %f306;
	sub.f32 	%f309, %f367, %f307;
	mul.f32 	%f310, %f309, %f309;
	fma.rn.f32 	%f311, %f308, %f308, %f310;
	add.f32 	%f312, %f311, 0f2B8CBCCC;
	div.rn.f32 	%f313, %f32, %f312;
	fma.rn.f32 	%f314, %f308, %f313, %f304;
	fma.rn.f32 	%f315, %f309, %f313, %f305;
	ld.global.v2.f32 	{%f316, %f317}, [%rd21+104];
	sub.f32 	%f318, %f368, %f316;
	sub.f32 	%f319, %f367, %f317;
	mul.f32 	%f320, %f319, %f319;
	fma.rn.f32 	%f321, %f318, %f318, %f320;
	add.f32 	%f322, %f321, 0f2B8CBCCC;
	div.rn.f32 	%f323, %f32, %f322;
	fma.rn.f32 	%f324, %f318, %f323, %f314;
	fma.rn.f32 	%f325, %f319, %f323, %f315;
	ld.global.v2.f32 	{%f326, %f327}, [%rd21+112];
	sub.f32 	%f328, %f368, %f326;
	sub.f32 	%f329, %f367, %f327;
	mul.f32 	%f330, %f329, %f329;
	fma.rn.f32 	%f331, %f328, %f328, %f330;
	add.f32 	%f332, %f331, 0f2B8CBCCC;
	div.rn.f32 	%f333, %f32, %f332;
	fma.rn.f32 	%f334, %f328, %f333, %f324;
	fma.rn.f32 	%f335, %f329, %f333, %f325;
	ld.global.v2.f32 	{%f336, %f337}, [%rd21+120];
	sub.f32 	%f338, %f368, %f336;
	sub.f32 	%f339, %f367, %f337;
	mul.f32 	%f340, %f339, %f339;
	fma.rn.f32 	%f341, %f338, %f338, %f340;
	add.f32 	%f342, %f341, 0f2B8CBCCC;
	div.rn.f32 	%f343, %f32, %f342;
	fma.rn.f32 	%f370, %f338, %f343, %f334;
	fma.rn.f32 	%f369, %f339, %f343, %f335;
	add.s32 	%r16, %r16, 32;
	add.s64 	%rd21, %rd21, 256;
	setp.ne.s32 	%p3, %r16, 0;
	@%p3 bra 	$L__BB0_4;
$L__BB0_5:
	setp.eq.s32 	%p4, %r2, 0;
	@%p4 bra 	$L__BB0_8;
	mul.wide.u32 	%rd15, %r17, 8;
	add.s64 	%rd22, %rd1, %rd15;
	neg.s32 	%r18, %r2;
$L__BB0_7:
	.pragma "nounroll";
	ld.global.v2.f32 	{%f344, %f345}, [%rd22];
	sub.f32 	%f346, %f368, %f344;
	sub.f32 	%f347, %f367, %f345;
	mul.f32 	%f348, %f347, %f347;
	fma.rn.f32 	%f349, %f346, %f346, %f348;
	add.f32 	%f350, %f349, 0f2B8CBCCC;
	mov.f32 	%f351, 0f2EDBE6FF;
	div.rn.f32 	%f352, %f351, %f350;
	fma.rn.f32 	%f370, %f346, %f352, %f370;
	fma.rn.f32 	%f369, %f347, %f352, %f369;
	add.s64 	%rd22, %rd22, 8;
	add.s32 	%r18, %r18, 1;
	setp.ne.s32 	%p5, %r18, 0;
	@%p5 bra 	$L__BB0_7;
$L__BB0_8:
	cvta.to.global.u64 	%rd16, %rd9;
	cvta.to.global.u64 	%rd17, %rd8;
	mul.wide.u32 	%rd18, %r1, 8;
	add.s64 	%rd19, %rd16, %rd18;
	ld.global.v2.f32 	{%f353, %f354}, [%rd19];
	sub.f32 	%f355, %f353, %f370;
	st.global.f32 	[%rd19], %f355;
	add.f32 	%f356, %f368, %f355;
	add.s64 	%rd20, %rd17, %rd18;
	sub.f32 	%f357, %f354, %f369;
	st.global.f32 	[%rd19+4], %f357;
	add.f32 	%f358, %f367, %f357;
	st.global.v2.f32 	[%rd20], {%f356, %f358};
	ret;

}


// ===== COMPILED SASS (sm_100) =====

	.target	sm_100

	.elftype	@"ET_EXEC"


//--------------------- .note.nv.tkinfo           --------------------------
	.section	.note.nv.tkinfo,"",@"SHT_NOTE"
	.sectionflags	@"SHF_NOTE_NV_TKINFO"
	.tkinfo
        /*0018*/ 	.word	0x00000002
        /*0030*/ 	.string	""
        /*0030*/ 	.string	"ptxas"
        /*0030*/ 	.string	"Cuda compilation tools, release 13.0, V13.0.88"
        /*0030*/ 	.string	"Build cuda_13.0.r13.0/compiler.36424714_0"
        /*0030*/ 	.string	"-arch sm_100 -m 64 "



//--------------------- .note.nv.cuinfo           --------------------------
	.section	.note.nv.cuinfo,"",@"SHT_NOTE"
	.sectionflags	@"SHF_NOTE_NV_CUINFO"
        /*0018*/ 	.short	0x0002
        /*001a*/ 	.short	0x0064
        /*001c*/ 	.short	0x0082
	.zero		2


//--------------------- .nv.info                  --------------------------
	.section	.nv.info,"",@"SHT_CUDA_INFO"
	.align	4


	//----- nvinfo : EIATTR_REGCOUNT
	.align		4
        /*0000*/ 	.byte	0x04, 0x2f
        /*0002*/ 	.short	(.L_1 - .L_0)
	.align		4
.L_0:
        /*0004*/ 	.word	index@(_Z8Compute2P6float2S0_S0_i)
        /*0008*/ 	.word	0x00000019


	//----- nvinfo : EIATTR_FRAME_SIZE
	.align		4
.L_1:
        /*000c*/ 	.byte	0x04, 0x11
        /*000e*/ 	.short	(.L_3 - .L_2)
	.align		4
.L_2:
        /*0010*/ 	.word	index@($__internal_0_$__cuda_sm3x_div_rn_noftz_f32_slowpath)
        /*0014*/ 	.word	0x00000000


	//----- nvinfo : EIATTR_FRAME_SIZE
	.align		4
.L_3:
        /*0018*/ 	.byte	0x04, 0x11
        /*001a*/ 	.short	(.L_5 - .L_4)
	.align		4
.L_4:
        /*001c*/ 	.word	index@(_Z8Compute2P6float2S0_S0_i)
        /*0020*/ 	.word	0x00000000


	//----- nvinfo : EIATTR_MIN_STACK_SIZE
	.align		4
.L_5:
        /*0024*/ 	.byte	0x04, 0x12
        /*0026*/ 	.short	(.L_7 - .L_6)
	.align		4
.L_6:
        /*0028*/ 	.word	index@(_Z8Compute2P6float2S0_S0_i)
        /*002c*/ 	.word	0x00000000
.L_7:


//--------------------- .nv.compat                --------------------------
	.section	.nv.compat,"",@"SHT_CUDA_COMPAT_INFO"
	.align	4
        /*0000*/ 	.byte	0x02, 0x09, 0x00, 0x00, 0x02, 0x02, 0x01, 0x00, 0x02, 0x05, 0x05, 0x00, 0x03, 0x07, 0x01, 0x01
        /*0010*/ 	.byte	0x02, 0x03, 0x00, 0x00, 0x02, 0x06, 0x01, 0x00, 0x04, 0x0b, 0x08, 0x00, 0x01, 0x00, 0x00, 0x00
        /*0020*/ 	.byte	0x00, 0x00, 0x00, 0x00


//--------------------- .nv.info._Z8Compute2P6float2S0_S0_i --------------------------
	.section	.nv.info._Z8Compute2P6float2S0_S0_i,"",@"SHT_CUDA_INFO"
	.sectionflags	@""
	.align	4


	//----- nvinfo : EIATTR_CUDA_API_VERSION
	.align		4
        /*0000*/ 	.byte	0x04, 0x37
        /*0002*/ 	.short	(.L_9 - .L_8)
.L_8:
        /*0004*/ 	.word	0x00000082


	//----- nvinfo : EIATTR_KPARAM_INFO
	.align		4
.L_9:
        /*0008*/ 	.byte	0x04, 0x17
        /*000a*/ 	.short	(.L_11 - .L_10)
.L_10:
        /*000c*/ 	.word	0x00000000
        /*0010*/ 	.short	0x0003
        /*0012*/ 	.short	0x0018
        /*0014*/ 	.byte	0x00, 0xf0, 0x11, 0x00


	//----- nvinfo : EIATTR_KPARAM_INFO
	.align		4
.L_11:
        /*0018*/ 	.byte	0x04, 0x17
        /*001a*/ 	.short	(.L_13 - .L_12)
.L_12:
        /*001c*/ 	.word	0x00000000
        /*0020*/ 	.short	0x0002
        /*0022*/ 	.short	0x0010
        /*0024*/ 	.byte	0x00, 0xf5, 0x21, 0x00


	//----- nvinfo : EIATTR_KPARAM_INFO
	.align		4
.L_13:
        /*0028*/ 	.byte	0x04, 0x17
        /*002a*/ 	.short	(.L_15 - .L_14)
.L_14:
        /*002c*/ 	.word	0x00000000
        /*0030*/ 	.short	0x0001
        /*0032*/ 	.short	0x0008
        /*0034*/ 	.byte	0x00, 0xf5, 0x21, 0x00


	//----- nvinfo : EIATTR_KPARAM_INFO
	.align		4
.L_15:
        /*0038*/ 	.byte	0x04, 0x17
        /*003a*/ 	.short	(.L_17 - .L_16)
.L_16:
        /*003c*/ 	.word	0x00000000
        /*0040*/ 	.short	0x0000
        /*0042*/ 	.short	0x0000
        /*0044*/ 	.byte	0x00, 0xf5, 0x21, 0x00


	//----- nvinfo : EIATTR_SPARSE_MMA_MASK
	.align		4
.L_17:
        /*0048*/ 	.byte	0x03, 0x50
        /*004a*/ 	.short	0x0000


	//----- nvinfo : EIATTR_MAXREG_COUNT
	.align		4
        /*004c*/ 	.byte	0x03, 0x1b
        /*004e*/ 	.short	0x00ff


	//----- nvinfo : EIATTR_MERCURY_ISA_VERSION
	.align		4
        /*0050*/ 	.byte	0x03, 0x5f
        /*0052*/ 	.short	0x0101


	//----- nvinfo : EIATTR_VRC_CTA_INIT_COUNT
	.align		4
        /*0054*/ 	.byte	0x02, 0x4a
	.zero		1
	.zero		1


	//----- nvinfo : EIATTR_EXIT_INSTR_OFFSETS
	.align		4
        /*0058*/ 	.byte	0x04, 0x1c
        /*005a*/ 	.short	(.L_19 - .L_18)


	//   ....[0]....
.L_18:
        /*005c*/ 	.word	0x00003110


	//----- nvinfo : EIATTR_CRS_STACK_SIZE
	.align		4
.L_19:
        /*0060*/ 	.byte	0x04, 0x1e
        /*0062*/ 	.short	(.L_21 - .L_20)
.L_20:
        /*0064*/ 	.word	0x00000000


	//----- nvinfo : EIATTR_CBANK_PARAM_SIZE
	.align		4
.L_21:
        /*0068*/ 	.byte	0x03, 0x19
        /*006a*/ 	.short	0x001c


	//----- nvinfo : EIATTR_PARAM_CBANK
	.align		4
        /*006c*/ 	.byte	0x04, 0x0a
        /*006e*/ 	.short	(.L_23 - .L_22)
	.align		4
.L_22:
        /*0070*/ 	.word	index@(.nv.constant0._Z8Compute2P6float2S0_S0_i)
        /*0074*/ 	.short	0x0380
        /*0076*/ 	.short	0x001c


	//----- nvinfo : EIATTR_SW_WAR
	.align		4
.L_23:
        /*0078*/ 	.byte	0x04, 0x36
        /*007a*/ 	.short	(.L_25 - .L_24)
.L_24:
        /*007c*/ 	.word	0x00000008
.L_25:


//--------------------- .nv.callgraph             --------------------------
	.section	.nv.callgraph,"",@"SHT_CUDA_CALLGRAPH"
	.align	4
	.sectionentsize	8
	.align		4
        /*0000*/ 	.word	0x00000000
	.align		4
        /*0004*/ 	.word	0xffffffff
	.align		4
        /*0008*/ 	.word	0x00000000
	.align		4
        /*000c*/ 	.word	0xfffffffe
	.align		4
        /*0010*/ 	.word	0x00000000
	.align		4
        /*0014*/ 	.word	0xfffffffd
	.align		4
        /*0018*/ 	.word	0x00000000
	.align		4
        /*001c*/ 	.word	0xfffffffc


//--------------------- .text._Z8Compute2P6float2S0_S0_i --------------------------
	.section	.text._Z8Compute2P6float2S0_S0_i,"ax",@progbits
	.align	128
        .global         _Z8Compute2P6float2S0_S0_i
        .type           _Z8Compute2P6float2S0_S0_i,@function
        .size           _Z8Compute2P6float2S0_S0_i,(.L_x_83 - _Z8Compute2P6float2S0_S0_i)
        .other          _Z8Compute2P6float2S0_S0_i,@"STO_CUDA_ENTRY STV_DEFAULT"
_Z8Compute2P6float2S0_S0_i:
.text._Z8Compute2P6float2S0_S0_i:
[----:B------:R-:W-:Y:S01]  /*0000*/  LDC R1, c[0x0][0x37c] ;  /* 0x0000df00ff017b82 */ /* 0x000fe20000000800 */
[----:B------:R-:W0:Y:S01]  /*0010*/  S2R R0, SR_TID.X ;  /* 0x0000000000007919 */ /* 0x000e220000002100 */
[----:B------:R-:W1:Y:S06]  /*0020*/  LDCU UR6, c[0x0][0x398] ;  /* 0x00007300ff0677ac */ /* 0x000e6c0008000800 */
[----:B------:R-:W0:Y:S01]  /*0030*/  S2UR UR4, SR_CTAID.X ;  /* 0x00000000000479c3 */ /* 0x000e220000002500 */
[----:B------:R-:W2:Y:S07]  /*0040*/  LDCU.64 UR12, c[0x0][0x358] ;  /* 0x00006b00ff0c77ac */ /* 0x000eae0008000a00 */
[----:B------:R-:W0:Y:S01]  /*0050*/  LDC R5, c[0x0][0x360] ;  /* 0x0000d800ff057b82 */ /* 0x000e220000000800 */
[----:B-1----:R-:W-:Y:S01]  /*0060*/  UISETP.GT.AND UP0, UPT, UR6, URZ, UPT ;  /* 0x000000ff0600728c */ /* 0x002fe2000bf04270 */
[----:B0-----:R-:W-:-:S08]  /*0070*/  IMAD R5, R5, UR4, R0 ;  /* 0x0000000405057c24 */ /* 0x001fd0000f8e0200 */
[----:B--2---:R-:W-:Y:S05]  /*0080*/  BRA.U UP0, `(.L_x_0) ;  /* 0x0000000100187547 */ /* 0x004fea000b800000 */
[----:B------:R-:W0:Y:S02]  /*0090*/  LDC.64 R14, c[0x0][0x380] ;  /* 0x0000e000ff0e7b82 */ /* 0x000e240000000a00 */
[----:B0-----:R-:W-:-:S06]  /*00a0*/  IMAD.WIDE.U32 R14, R5, 0x8, R14 ;  /* 0x00000008050e7825 */ /* 0x001fcc00078e000e */
[----:B------:R-:W5:Y:S01]  /*00b0*/  LDG.E.64 R14, desc[UR12][R14.64] ;  /* 0x0000000c0e0e7981 */ /* 0x000f62000c1e1b00 */
[----:B------:R-:W-:Y:S01]  /*00c0*/  HFMA2 R2, -RZ, RZ, 0, 0 ;  /* 0x00000000ff027431 */ /* 0x000fe200000001ff */
[----:B------:R-:W-:Y:S01]  /*00d0*/  MOV R9, RZ ;  /* 0x000000ff00097202 */ /* 0x000fe20000000f00 */
[----:B------:R-:W-:Y:S06]  /*00e0*/  BRA `(.L_x_1) ;  /* 0x0000002c00dc7947 */ /* 0x000fec0003800000 */
.L_x_0:
[----:B------:R-:W0:Y:S02]  /*00f0*/  LDC.64 R2, c[0x0][0x380] ;  /* 0x0000e000ff027b82 */ /* 0x000e240000000a00 */
[----:B0-----:R-:W-:-:S06]  /*0100*/  IMAD.WIDE.U32 R14, R5, 0x8, R2 ;  /* 0x00000008050e7825 */ /* 0x001fcc00078e0002 */
[----:B------:R-:W5:Y:S01]  /*0110*/  LDG.E.64 R14, desc[UR12][R14.64] ;  /* 0x0000000c0e0e7981 */ /* 0x000f62000c1e1b00 */
[----:B------:R-:W-:Y:S01]  /*0120*/  UISETP.GE.U32.AND UP0, UPT, UR6, 0x20, UPT ;  /* 0x000000200600788c */ /* 0x000fe2000bf06070 */
[----:B------:R-:W-:Y:S01]  /*0130*/  HFMA2 R9, -RZ, RZ, 0, 0 ;  /* 0x00000000ff097431 */ /* 0x000fe200000001ff */
[----:B------:R-:W-:Y:S01]  /*0140*/  MOV R2, RZ ;  /* 0x000000ff00027202 */ /* 0x000fe20000000f00 */
[----:B------:R-:W-:Y:S01]  /*0150*/  HFMA2 R4, -RZ, RZ, 0.10711669921875, -1791 ;  /* 0x2edbe6ffff047431 */ /* 0x000fe200000001ff */
[----:B------:R-:W-:Y:S01]  /*0160*/  ULOP3.LUT UR10, UR6, 0x1f, URZ, 0xc0, !UPT ;  /* 0x0000001f060a7892 */ /* 0x000fe2000f8ec0ff */
[----:B------:R-:W-:-:S04]  /*0170*/  UMOV UR4, URZ ;  /* 0x000000ff00047c82 */ /* 0x000fc80008000000 */
[----:B------:R-:W-:Y:S07]  /*0180*/  BRA.U !UP0, `(.L_x_2) ;  /* 0x0000002d08307547 */ /* 0x000fee000b800000 */
[----:B------:R-:W0:Y:S01]  /*0190*/  LDCU.64 UR8, c[0x0][0x380] ;  /* 0x00007000ff0877ac */ /* 0x000e220008000a00 */
[----:B------:R-:W-:Y:S01]  /*01a0*/  MOV R9, RZ ;  /* 0x000000ff00097202 */ /* 0x000fe20000000f00 */
[----:B------:R-:W-:-:S04]  /*01b0*/  ULOP3.LUT UR4, UR6, 0x7fffffe0, URZ, 0xc0, !UPT ;  /* 0x7fffffe006047892 */ /* 0x000fc8000f8ec0ff */
[----:B------:R-:W-:Y:S02]  /*01c0*/  UIADD3 UR7, UPT, UPT, -UR4, URZ, URZ ;  /* 0x000000ff04077290 */ /* 0x000fe4000fffe1ff */
[----:B0-----:R-:W-:-:S04]  /*01d0*/  UIADD3 UR5, UP0, UPT, UR8, 0x80, URZ ;  /* 0x0000008008057890 */ /* 0x001fc8000ff1e0ff */
[----:B------:R-:W-:Y:S02]  /*01e0*/  UIADD3.X UR6, UPT, UPT, URZ, UR9, URZ, UP0, !UPT ;  /* 0x00000009ff067290 */ /* 0x000fe400087fe4ff */
[----:B------:R-:W-:-:S04]  /*01f0*/  MOV R12, UR5 ;  /* 0x00000005000c7c02 */ /* 0x000fc80008000f00 */
[----:B------:R-:W-:-:S07]  /*0200*/  MOV R13, UR6 ;  /* 0x00000006000d7c02 */ /* 0x000fce0008000f00 */
.L_x_67:
[----:B------:R-:W2:Y:S01]  /*0210*/  LDG.E.64 R10, desc[UR12][R12.64+-0x80] ;  /* 0xffff800c0c0a7981 */ /* 0x000ea2000c1e1b00 */
[----:B------:R-:W-:Y:S01]  /*0220*/  UIADD3 UR7, UPT, UPT, UR7, 0x20, URZ ;  /* 0x0000002007077890 */ /* 0x000fe2000fffe0ff */
[----:B------:R-:W-:Y:S03]  /*0230*/  BSSY.RECONVERGENT B2, `(.L_x_3) ;  /* 0x0000013000027945 */ /* 0x000fe60003800200 */
[----:B------:R-:W-:Y:S01]  /*0240*/  UISETP.NE.AND UP0, UPT, UR7, URZ, UPT ;  /* 0x000000ff0700728c */ /* 0x000fe2000bf05270 */
[----:B--2--5:R-:W-:Y:S01]  /*0250*/  FADD R11, R15, -R11 ;  /* 0x8000000b0f0b7221 */ /* 0x024fe20000000000 */
[----:B------:R-:W-:-:S03]  /*0260*/  FADD R10, R14, -R10 ;  /* 0x8000000a0e0a7221 */ /* 0x000fc60000000000 */
[----:B------:R-:W-:-:S04]  /*0270*/  FMUL R3, R11, R11 ;  /* 0x0000000b0b037220 */ /* 0x000fc80000400000 */
[----:B------:R-:W-:-:S04]  /*0280*/  FFMA R3, R10, R10, R3 ;  /* 0x0000000a0a037223 */ /* 0x000fc80000000003 */
[----:B------:R-:W-:-:S04]  /*0290*/  FADD R7, R3, 9.9999999600419720025e-13 ;  /* 0x2b8cbccc03077421 */ /* 0x000fc80000000000 */
[----:B------:R-:W0:Y:S08]  /*02a0*/  MUFU.RCP R0, R7 ;  /* 0x0000000700007308 */ /* 0x000e300000001000 */
[----:B------:R-:W1:Y:S01]  /*02b0*/  FCHK P0, R4, R7 ;  /* 0x0000000704007302 */ /* 0x000e620000000000 */
[----:B0-----:R-:W-:-:S04]  /*02c0*/  FFMA R3, -R7, R0, 1 ;  /* 0x3f80000007037423 */ /* 0x001fc80000000100 */
[----:B------:R-:W-:-:S04]  /*02d0*/  FFMA R0, R0, R3, R0 ;  /* 0x0000000300007223 */ /* 0x000fc80000000000 */
[----:B------:R-:W-:-:S04]  /*02e0*/  FFMA R3, R0, 1.00000001335143196e-10, RZ ;  /* 0x2edbe6ff00037823 */ /* 0x000fc800000000ff */
[----:B------:R-:W-:-:S04]  /*02f0*/  FFMA R6, -R7, R3, 1.00000001335143196e-10 ;  /* 0x2edbe6ff07067423 */ /* 0x000fc80000000103 */
[----:B------:R-:W-:Y:S01]  /*0300*/  FFMA R3, R0, R6, R3 ;  /* 0x0000000600037223 */ /* 0x000fe20000000003 */
[----:B-1----:R-:W-:Y:S06]  /*0310*/  @!P0 BRA `(.L_x_4) ;  /* 0x0000000000108947 */ /* 0x002fec0003800000 */
[----:B------:R-:W-:Y:S02]  /*0320*/  MOV R3, R7 ;  /* 0x0000000700037202 */ /* 0x000fe40000000f00 */
[----:B------:R-:W-:-:S07]  /*0330*/  MOV R6, 0x350 ;  /* 0x0000035000067802 */ /* 0x000fce0000000f00 */
[----:B------:R-:W-:Y:S05]  /*0340*/  CALL.REL.NOINC `($__internal_0_$__cuda_sm3x_div_rn_noftz_f32_slowpath) ;  /* 0x0000002c00747944 */ /* 0x000fea0003c00000 */
[----:B------:R-:W-:-:S07]  /*0350*/  MOV R3, R0 ;  /* 0x0000000000037202 */ /* 0x000fce0000000f00 */
.L_x_4:
[----:B------:R-:W-:Y:S05]  /*0360*/  BSYNC.RECONVERGENT B2 ;  /* 0x0000000000027941 */ /* 0x000fea0003800200 */
.L_x_3:
[----:B------:R-:W2:Y:S01]  /*0370*/  LDG.E.64 R6, desc[UR12][R12.64+-0x78] ;  /* 0xffff880c0c067981 */ /* 0x000ea2000c1e1b00 */
[----:B------:R-:W-:Y:S01]  /*0380*/  BSSY.RECONVERGENT B2, `(.L_x_5) ;  /* 0x0000014000027945 */ /* 0x000fe20003800200 */
[-C--:B------:R-:W-:Y:S01]  /*0390*/  FFMA R10, R10, R3.reuse, R9 ;  /* 0x000000030a0a7223 */ /* 0x080fe20000000009 */
[----:B------:R-:W-:Y:S01]  /*03a0*/  FFMA R11, R11, R3, R2 ;  /* 0x000000030b0b7223 */ /* 0x000fe20000000002 */
[----:B--2---:R-:W-:Y:S01]  /*03b0*/  FADD R16, R15, -R7 ;  /* 0x800000070f107221 */ /* 0x004fe20000000000 */
        /* <DEDUP_REMOVED lines=16> */
.L_x_6:
[----:B------:R-:W-:Y:S05]  /*04c0*/  BSYNC.RECONVERGENT B2 ;  /* 0x0000000000027941 */ /* 0x000fea0003800200 */
.L_x_5:
        /* <DEDUP_REMOVED lines=21> */
.L_x_8:
[----:B------:R-:W-:Y:S05]  /*0620*/  BSYNC.RECONVERGENT B2 ;  /* 0x0000000000027941 */ /* 0x000fea0003800200 */
.L_x_7:
        /* <DEDUP_REMOVED lines=21> */
.L_x_10:
[----:B------:R-:W-:Y:S05]  /*0780*/  BSYNC.RECONVERGENT B2 ;  /* 0x0000000000027941 */ /* 0x000fea0003800200 */
.L_x_9:
        /* <DEDUP_REMOVED lines=21> */
.L_x_12:
[----:B------:R-:W-:Y:S05]  /*08e0*/  BSYNC.RECONVERGENT B2 ;  /* 0x0000000000027941 */ /* 0x000fea0003800200 */
.L_x_11:
        /* <DEDUP_REMOVED lines=21> */
.L_x_14:
[----:B------:R-:W-:Y:S05]  /*0a40*/  BSYNC.RECONVERGENT B2 ;  /* 0x0000000000027941 */ /* 0x000fea0003800200 */
.L_x_13:
        /* <DEDUP_REMOVED lines=21> */
.L_x_16:
[----:B------:R-:W-:Y:S05]  /*0ba0*/  BSYNC.RECONVERGENT B2 ;  /* 0x0000000000027941 */ /* 0x000fea0003800200 */
.L_x_15:
        /* <DEDUP_REMOVED lines=21> */
.L_x_18:
[----:B------:R-:W-:Y:S05]  /*0d00*/  BSYNC.RECONVERGENT B2 ;  /* 0x0000000000027941 */ /* 0x000fea0003800200 */
.L_x_17:
        /* <DEDUP_REMOVED lines=21> */
.L_x_20:
[----:B------:R-:W-:Y:S05]  /*0e60*/  BSYNC.RECONVERGENT B2 ;  /* 0x0000000000027941 */ /* 0x000fea0003800200 */
.L_x_19:
        /* <DEDUP_REMOVED lines=21> */
.L_x_22:
[----:B------:R-:W-:Y:S05]  /*0fc0*/  BSYNC.RECONVERGENT B2 ;  /* 0x0000000000027941 */ /* 0x000fea0003800200 */
.L_x_21:
        /* <DEDUP_REMOVED lines=21> */
.L_x_24:
[----:B------:R-:W-:Y:S05]  /*1120*/  BSYNC.RECONVERGENT B2 ;  /* 0x0000000000027941 */ /* 0x000fea0003800200 */
.L_x_23:
        /* <DEDUP_REMOVED lines=21> */
.L_x_26:
[----:B------:R-:W-:Y:S05]  /*1280*/  BSYNC.RECONVERGENT B2 ;  /* 0x0000000000027941 */ /* 0x000fea0003800200 */
.L_x_25:
        /* <DEDUP_REMOVED lines=21> */
.L_x_28:
[----:B------:R-:W-:Y:S05]  /*13e0*/  BSYNC.RECONVERGENT B2 ;  /* 0x0000000000027941 */ /* 0x000fea0003800200 */
.L_x_27:
        /* <DEDUP_REMOVED lines=21> */
.L_x_30:
[----:B------:R-:W-:Y:S05]  /*1540*/  BSYNC.RECONVERGENT B2 ;  /* 0x0000000000027941 */ /* 0x000fea0003800200 */
.L_x_29:
        /* <DEDUP_REMOVED lines=21> */
.L_x_32:
[----:B------:R-:W-:Y:S05]  /*16a0*/  BSYNC.RECONVERGENT B2 ;  /* 0x0000000000027941 */ /* 0x000fea0003800200 */
.L_x_31:
        /* <DEDUP_REMOVED lines=21> */
.L_x_34:
[----:B------:R-:W-:Y:S05]  /*1800*/  BSYNC.RECONVERGENT B2 ;  /* 0x0000000000027941 */ /* 0x000fea0003800200 */
.L_x_33:
        /* <DEDUP_REMOVED lines=21> */
.L_x_36:
[----:B------:R-:W-:Y:S05]  /*1960*/  BSYNC.RECONVERGENT B2 ;  /* 0x0000000000027941 */ /* 0x000fea0003800200 */
.L_x_35:
        /* <DEDUP_REMOVED lines=21> */
.L_x_38:
[----:B------:R-:W-:Y:S05]  /*1ac0*/  BSYNC.RECONVERGENT B2 ;  /* 0x0000000000027941 */ /* 0x000fea0003800200 */
.L_x_37:
        /* <DEDUP_REMOVED lines=21> */
.L_x_40:
[----:B------:R-:W-:Y:S05]  /*1c20*/  BSYNC.RECONVERGENT B2 ;  /* 0x0000000000027941 */ /* 0x000fea0003800200 */
.L_x_39:
        /* <DEDUP_REMOVED lines=21> */
.L_x_42:
[----:B------:R-:W-:Y:S05]  /*1d80*/  BSYNC.RECONVERGENT B2 ;  /* 0x0000000000027941 */ /* 0x000fea0003800200 */
.L_x_41:
        /* <DEDUP_REMOVED lines=21> */
.L_x_44:
[----:B------:R-:W-:Y:S05]  /*1ee0*/  BSYNC.RECONVERGENT B2 ;  /* 0x0000000000027941 */ /* 0x000fea0003800200 */
.L_x_43:
        /* <DEDUP_REMOVED lines=21> */
.L_x_46:
[----:B------:R-:W-:Y:S05]  /*2040*/  BSYNC.RECONVERGENT B2 ;  /* 0x0000000000027941 */ /* 0x000fea0003800200 */
.L_x_45:
        /* <DEDUP_REMOVED lines=21> */
.L_x_48:
[----:B------:R-:W-:Y:S05]  /*21a0*/  BSYNC.RECONVERGENT B2 ;  /* 0x0000000000027941 */ /* 0x000fea0003800200 */
.L_x_47:
        /* <DEDUP_REMOVED lines=21> */
.L_x_50:
[----:B------:R-:W-:Y:S05]  /*2300*/  BSYNC.RECONVERGENT B2 ;  /* 0x0000000000027941 */ /* 0x000fea0003800200 */
.L_x_49:
        /* <DEDUP_REMOVED lines=21> */
.L_x_52:
[----:B------:R-:W-:Y:S05]  /*2460*/  BSYNC.RECONVERGENT B2 ;  /* 0x0000000000027941 */ /* 0x000fea0003800200 */
.L_x_51:
        /* <DEDUP_REMOVED lines=21> */
.L_x_54:
[----:B------:R-:W-:Y:S05]  /*25c0*/  BSYNC.RECONVERGENT B2 ;  /* 0x0000000000027941 */ /* 0x000fea0003800200 */
.L_x_53:
        /* <DEDUP_REMOVED lines=21> */
.L_x_56:
[----:B------:R-:W-:Y:S05]  /*2720*/  BSYNC.RECONVERGENT B2 ;  /* 0x0000000000027941 */ /* 0x000fea0003800200 */
.L_x_55:
        /* <DEDUP_REMOVED lines=21> */
.L_x_58:
[----:B------:R-:W-:Y:S05]  /*2880*/  BSYNC.RECONVERGENT B2 ;  /* 0x0000000000027941 */ /* 0x000fea0003800200 */
.L_x_57:
        /* <DEDUP_REMOVED lines=21> */
.L_x_60:
[----:B------:R-:W-:Y:S05]  /*29e0*/  BSYNC.RECONVERGENT B2 ;  /* 0x0000000000027941 */ /* 0x000fea0003800200 */
.L_x_59:
        /* <DEDUP_REMOVED lines=21> */
.L_x_62:
[----:B------:R-:W-:Y:S05]  /*2b40*/  BSYNC.RECONVERGENT B2 ;  /* 0x0000000000027941 */ /* 0x000fea0003800200 */
.L_x_61:
        /* <DEDUP_REMOVED lines=21> */
.L_x_64:
[----:B------:R-:W-:Y:S05]  /*2ca0*/  BSYNC.RECONVERGENT B2 ;  /* 0x0000000000027941 */ /* 0x000fea0003800200 */
.L_x_63:
        /* <DEDUP_REMOVED lines=20> */
.L_x_66:
[----:B------:R-:W-:Y:S05]  /*2df0*/  BSYNC.RECONVERGENT B2 ;  /* 0x0000000000027941 */ /* 0x000fea0003800200 */
.L_x_65:
[----:B------:R-:W-:Y:S01]  /*2e00*/  IADD3 R12, P0, PT, R12, 0x100, RZ ;  /* 0x000001000c0c7810 */ /* 0x000fe20007f1e0ff */
[-C--:B------:R-:W-:Y:S01]  /*2e10*/  FFMA R9, R17, R0.reuse, R10 ;  /* 0x0000000011097223 */ /* 0x080fe2000000000a */
[----:B------:R-:W-:Y:S02]  /*2e20*/  FFMA R2, R16, R0, R11 ;  /* 0x0000000010027223 */ /* 0x000fe4000000000b */
[----:B------:R-:W-:Y:S01]  /*2e30*/  IADD3.X R13, PT, PT, RZ, R13, RZ, P0, !PT ;  /* 0x0000000dff0d7210 */ /* 0x000fe200007fe4ff */
[----:B------:R-:W-:Y:S08]  /*2e40*/  BRA.U UP0, `(.L_x_67) ;  /* 0xffffffd100f07547 */ /* 0x000ff0000b83ffff */
.L_x_2:
[----:B------:R-:W-:-:S09]  /*2e50*/  UISETP.NE.AND UP0, UPT, UR10, URZ, UPT ;  /* 0x000000ff0a00728c */ /* 0x000fd2000bf05270 */
[----:B------:R-:W-:Y:S05]  /*2e60*/  BRA.U !UP0, `(.L_x_1) ;  /* 0x00000001087c7547 */ /* 0x000fea000b800000 */
[----:B------:R-:W0:Y:S01]  /*2e70*/  LDCU.64 UR6, c[0x0][0x380] ;  /* 0x00007000ff0677ac */ /* 0x000e220008000a00 */
[----:B------:R-:W-:Y:S02]  /*2e80*/  UIADD3 UR5, UPT, UPT, -UR10, URZ, URZ ;  /* 0x000000ff0a057290 */ /* 0x000fe4000fffe1ff */
[----:B0-----:R-:W-:-:S12]  /*2e90*/  UIMAD.WIDE.U32 UR6, UR4, 0x8, UR6 ;  /* 0x00000008040678a5 */ /* 0x001fd8000f8e0006 */
.L_x_70:
[----:B------:R-:W-:Y:S02]  /*2ea0*/  MOV R6, UR6 ;  /* 0x0000000600067c02 */ /* 0x000fe40008000f00 */
[----:B------:R-:W-:-:S06]  /*2eb0*/  MOV R7, UR7 ;  /* 0x0000000700077c02 */ /* 0x000fcc0008000f00 */
        /* <DEDUP_REMOVED lines=20> */
.L_x_69:
[----:B------:R-:W-:Y:S05]  /*3000*/  BSYNC.RECONVERGENT B2 ;  /* 0x0000000000027941 */ /* 0x000fea0003800200 */
.L_x_68:
[----:B------:R-:W-:Y:S01]  /*3010*/  UIADD3 UR6, UP0, UPT, UR6, 0x8, URZ ;  /* 0x0000000806067890 */ /* 0x000fe2000ff1e0ff */
[-C--:B------:R-:W-:Y:S01]  /*3020*/  FFMA R9, R10, R0.reuse, R9 ;  /* 0x000000000a097223 */ /* 0x080fe20000000009 */
[----:B------:R-:W-:Y:S02]  /*3030*/  FFMA R2, R11, R0, R2 ;  /* 0x000000000b027223 */ /* 0x000fe40000000002 */
[----:B------:R-:W-:Y:S01]  /*3040*/  UIADD3.X UR7, UPT, UPT, URZ, UR7, URZ, UP0, !UPT ;  /* 0x00000007ff077290 */ /* 0x000fe200087fe4ff */
[----:B------:R-:W-:Y:S11]  /*3050*/  BRA.U UP1, `(.L_x_70) ;  /* 0xfffffffd01907547 */ /* 0x000ff6000b83ffff */
.L_x_1:
[----:B------:R-:W0:Y:S08]  /*3060*/  LDC.64 R6, c[0x0][0x390] ;  /* 0x0000e400ff067b82 */ /* 0x000e300000000a00 */
[----:B------:R-:W1:Y:S01]  /*3070*/  LDC.64 R10, c[0x0][0x388] ;  /* 0x0000e200ff0a7b82 */ /* 0x000e620000000a00 */
[----:B0-----:R-:W-:-:S05]  /*3080*/  IMAD.WIDE.U32 R6, R5, 0x8, R6 ;  /* 0x0000000805067825 */ /* 0x001fca00078e0006 */
[----:B------:R-:W2:Y:S02]  /*3090*/  LDG.E.64 R12, desc[UR12][R6.64] ;  /* 0x0000000c060c7981 */ /* 0x000ea4000c1e1b00 */
[----:B--2---:R-:W-:Y:S01]  /*30a0*/  FADD R12, R12, -R9 ;  /* 0x800000090c0c7221 */ /* 0x004fe20000000000 */
[----:B------:R-:W-:Y:S01]  /*30b0*/  FADD R13, R13, -R2 ;  /* 0x800000020d0d7221 */ /* 0x000fe20000000000 */
[----:B-1----:R-:W-:-:S04]  /*30c0*/  IMAD.WIDE.U32 R2, R5, 0x8, R10 ;  /* 0x0000000805027825 */ /* 0x002fc800078e000a */
[----:B-----5:R-:W-:Y:S01]  /*30d0*/  FADD R14, R12, R14 ;  /* 0x0000000e0c0e7221 */ /* 0x020fe20000000000 */
[----:B------:R-:W-:Y:S01]  /*30e0*/  FADD R15, R13, R15 ;  /* 0x0000000f0d0f7221 */ /* 0x000fe20000000000 */
[----:B------:R-:W-:Y:S04]  /*30f0*/  STG.E.64 desc[UR12][R6.64], R12 ;  /* 0x0000000c06007986 */ /* 0x000fe8000c101b0c */
[----:B------:R-:W-:Y:S01]  /*3100*/  STG.E.64 desc[UR12][R2.64], R14 ;  /* 0x0000000e02007986 */ /* 0x000fe2000c101b0c */
[----:B------:R-:W-:Y:S05]  /*3110*/  EXIT ;  /* 0x000000000000794d */ /* 0x000fea0003800000 */
        .weak           $__internal_0_$__cuda_sm3x_div_rn_noftz_f32_slowpath
        .type           $__internal_0_$__cuda_sm3x_div_rn_noftz_f32_slowpath,@function
        .size           $__internal_0_$__cuda_sm3x_div_rn_noftz_f32_slowpath,(.L_x_83 - $__internal_0_$__cuda_sm3x_div_rn_noftz_f32_slowpath)
$__internal_0_$__cuda_sm3x_div_rn_noftz_f32_slowpath:
[----:B------:R-:W-:Y:S01]  /*3120*/  SHF.R.U32.HI R7, RZ, 0x17, R3 ;  /* 0x00000017ff077819 */ /* 0x000fe20000011603 */
[----:B------:R-:W-:Y:S01]  /*3130*/  BSSY.RECONVERGENT B0, `(.L_x_71) ;  /* 0x0000064000007945 */ /* 0x000fe20003800200 */
[----:B------:R-:W-:Y:S01]  /*3140*/  SHF.R.U32.HI R19, RZ, 0x17, R4 ;  /* 0x00000017ff137819 */ /* 0x000fe20000011604 */
[----:B------:R-:W-:Y:S01]  /*3150*/  HFMA2 R18, -RZ, RZ, 0.10711669921875, -1791 ;  /* 0x2edbe6ffff127431 */ /* 0x000fe200000001ff */
[----:B------:R-:W-:Y:S02]  /*3160*/  LOP3.LUT R7, R7, 0xff, RZ, 0xc0, !PT ;  /* 0x000000ff07077812 */ /* 0x000fe400078ec0ff */
[----:B------:R-:W-:Y:S02]  /*3170*/  LOP3.LUT R19, R19, 0xff, RZ, 0xc0, !PT ;  /* 0x000000ff13137812 */ /* 0x000fe400078ec0ff */
[----:B------:R-:W-:Y:S02]  /*3180*/  IADD3 R20, PT, PT, R7, -0x1, RZ ;  /* 0xffffffff07147810 */ /* 0x000fe40007ffe0ff */
[----:B------:R-:W-:-:S02]  /*3190*/  IADD3 R21, PT, PT, R19, -0x1, RZ ;  /* 0xffffffff13157810 */ /* 0x000fc40007ffe0ff */
[----:B------:R-:W-:-:S04]  /*31a0*/  ISETP.GT.U32.AND P0, PT, R20, 0xfd, PT ;  /* 0x000000fd1400780c */ /* 0x000fc80003f04070 */
[----:B------:R-:W-:-:S13]  /*31b0*/  ISETP.GT.U32.OR P0, PT, R21, 0xfd, P0 ;  /* 0x000000fd1500780c */ /* 0x000fda0000704470 */
[----:B------:R-:W-:Y:S01]  /*31c0*/  @!P0 MOV R8, RZ ;  /* 0x000000ff00088202 */ /* 0x000fe20000000f00 */
[----:B------:R-:W-:Y:S06]  /*31d0*/  @!P0 BRA `(.L_x_72) ;  /* 0x0000000000608947 */ /* 0x000fec0003800000 */
[----:B------:R-:W-:Y:S02]  /*31e0*/  MOV R0, 0x2edbe6ff ;  /* 0x2edbe6ff00007802 */ /* 0x000fe40000000f00 */
[----:B------:R-:W-:Y:S02]  /*31f0*/  FSETP.GTU.FTZ.AND P1, PT, |R3|, +INF , PT ;  /* 0x7f8000000300780b */ /* 0x000fe40003f3c200 */
[----:B------:R-:W-:-:S04]  /*3200*/  FSETP.GTU.FTZ.AND P0, PT, |R0|, +INF , PT ;  /* 0x7f8000000000780b */ /* 0x000fc80003f1c200 */
[----:B------:R-:W-:-:S13]  /*3210*/  PLOP3.LUT P0, PT, P0, P1, PT, 0xf8, 0x8f ;  /* 0x00000000008f781c */ /* 0x000fda0000703f70 */
[----:B------:R-:W-:Y:S05]  /*3220*/  @P0 BRA `(.L_x_73) ;  /* 0x00000004004c0947 */ /* 0x000fea0003800000 */
[----:B------:R-:W-:-:S13]  /*3230*/  LOP3.LUT P0, RZ, R3, 0x7fffffff, R18, 0xc8, !PT ;  /* 0x7fffffff03ff7812 */ /* 0x000fda000780c812 */
[----:B------:R-:W-:Y:S05]  /*3240*/  @!P0 BRA `(.L_x_74) ;  /* 0x00000004003c8947 */ /* 0x000fea0003800000 */
[C---:B------:R-:W-:Y:S02]  /*3250*/  FSETP.NEU.FTZ.AND P2, PT, |R0|.reuse, +INF , PT ;  /* 0x7f8000000000780b */ /* 0x040fe40003f5d200 */
[----:B------:R-:W-:Y:S02]  /*3260*/  FSETP.NEU.FTZ.AND P1, PT, |R3|, +INF , PT ;  /* 0x7f8000000300780b */ /* 0x000fe40003f3d200 */
[----:B------:R-:W-:-:S11]  /*3270*/  FSETP.NEU.FTZ.AND P0, PT, |R0|, +INF , PT ;  /* 0x7f8000000000780b */ /* 0x000fd60003f1d200 */
[----:B------:R-:W-:Y:S05]  /*3280*/  @!P1 BRA !P2, `(.L_x_74) ;  /* 0x00000004002c9947 */ /* 0x000fea0005000000 */
[----:B------:R-:W-:-:S04]  /*3290*/  LOP3.LUT P2, RZ, R18, 0x7fffffff, RZ, 0xc0, !PT ;  /* 0x7fffffff12ff7812 */ /* 0x000fc8000784c0ff */
[----:B------:R-:W-:-:S13]  /*32a0*/  PLOP3.LUT P1, PT, P1, P2, PT, 0x2f, 0xf2 ;  /* 0x0000000000f2781c */ /* 0x000fda0000f24577 */
[----:B------:R-:W-:Y:S05]  /*32b0*/  @P1 BRA `(.L_x_75) ;  /* 0x0000000400181947 */ /* 0x000fea0003800000 */
[----:B------:R-:W-:-:S04]  /*32c0*/  LOP3.LUT P1, RZ, R3, 0x7fffffff, RZ, 0xc0, !PT ;  /* 0x7fffffff03ff7812 */ /* 0x000fc8000782c0ff */
[----:B------:R-:W-:-:S13]  /*32d0*/  PLOP3.LUT P0, PT, P0, P1, PT, 0x2f, 0xf2 ;  /* 0x0000000000f2781c */ /* 0x000fda0000702577 */
[----:B------:R-:W-:Y:S05]  /*32e0*/  @P0 BRA `(.L_x_76) ;  /* 0x0000000400000947 */ /* 0x000fea0003800000 */
[----:B------:R-:W-:Y:S02]  /*32f0*/  ISETP.GE.AND P0, PT, R21, RZ, PT ;  /* 0x000000ff1500720c */ /* 0x000fe40003f06270 */
[----:B------:R-:W-:-:S11]  /*3300*/  ISETP.GE.AND P1, PT, R20, RZ, PT ;  /* 0x000000ff1400720c */ /* 0x000fd60003f26270 */
[----:B------:R-:W-:Y:S01]  /*3310*/  @P0 MOV R8, RZ ;  /* 0x000000ff00080202 */ /* 0x000fe20000000f00 */
[----:B------:R-:W-:Y:S01]  /*3320*/  @!P0 FFMA R18, R0, 1.84467440737095516160e+19, RZ ;  /* 0x5f80000000128823 */ /* 0x000fe200000000ff */
[----:B------:R-:W-:Y:S01]  /*3330*/  @!P0 MOV R8, 0xffffffc0 ;  /* 0xffffffc000088802 */ /* 0x000fe20000000f00 */
[----:B------:R-:W-:-:S03]  /*3340*/  @!P1 FFMA R3, R3, 1.84467440737095516160e+19, RZ ;  /* 0x5f80000003039823 */ /* 0x000fc600000000ff */
[----:B------:R-:W-:-:S07]  /*3350*/  @!P1 IADD3 R8, PT, PT, R8, 0x40, RZ ;  /* 0x0000004008089810 */ /* 0x000fce0007ffe0ff */
.L_x_72:
[----:B------:R-:W-:Y:S01]  /*3360*/  LEA R22, R7, 0xc0800000, 0x17 ;  /* 0xc080000007167811 */ /* 0x000fe200078eb8ff */
[----:B------:R-:W-:Y:S01]  /*3370*/  BSSY.RECONVERGENT B1, `(.L_x_77) ;  /* 0x0000036000017945 */ /* 0x000fe20003800200 */
[----:B------:R-:W-:Y:S02]  /*3380*/  IADD3 R19, PT, PT, R19, -0x7f, RZ ;  /* 0xffffff8113137810 */ /* 0x000fe40007ffe0ff */
[----:B------:R-:W-:-:S03]  /*3390*/  IADD3 R22, PT, PT, -R22, R3, RZ ;  /* 0x0000000316167210 */ /* 0x000fc60007ffe1ff */
[C---:B------:R-:W-:Y:S01]  /*33a0*/  IMAD R0, R19.reuse, -0x800000, R18 ;  /* 0xff80000013007824 */ /* 0x040fe200078e0212 */
[----:B------:R-:W0:Y:S01]  /*33b0*/  MUFU.RCP R3, R22 ;  /* 0x0000001600037308 */ /* 0x000e220000001000 */
[----:B------:R-:W-:Y:S01]  /*33c0*/  FADD.FTZ R21, -R22, -RZ ;  /* 0x800000ff16157221 */ /* 0x000fe20000010100 */
[----:B------:R-:W-:-:S04]  /*33d0*/  IADD3 R19, PT, PT, R19, 0x7f, -R7 ;  /* 0x0000007f13137810 */ /* 0x000fc80007ffe807 */
[----:B------:R-:W-:Y:S01]  /*33e0*/  IADD3 R19, PT, PT, R19, R8, RZ ;  /* 0x0000000813137210 */ /* 0x000fe20007ffe0ff */
[----:B0-----:R-:W-:-:S04]  /*33f0*/  FFMA R20, R3, R21, 1 ;  /* 0x3f80000003147423 */ /* 0x001fc80000000015 */
[----:B------:R-:W-:-:S04]  /*3400*/  FFMA R3, R3, R20, R3 ;  /* 0x0000001403037223 */ /* 0x000fc80000000003 */
[----:B------:R-:W-:-:S04]  /*3410*/  FFMA R18, R0, R3, RZ ;  /* 0x0000000300127223 */ /* 0x000fc800000000ff */
[----:B------:R-:W-:-:S04]  /*3420*/  FFMA R20, R21, R18, R0 ;  /* 0x0000001215147223 */ /* 0x000fc80000000000 */
[----:B------:R-:W-:-:S04]  /*3430*/  FFMA R20, R3, R20, R18 ;  /* 0x0000001403147223 */ /* 0x000fc80000000012 */
[----:B------:R-:W-:-:S04]  /*3440*/  FFMA R21, R21, R20, R0 ;  /* 0x0000001415157223 */ /* 0x000fc80000000000 */
[----:B------:R-:W-:-:S05]  /*3450*/  FFMA R0, R3, R21, R20 ;  /* 0x0000001503007223 */ /* 0x000fca0000000014 */
[----:B------:R-:W-:-:S04]  /*3460*/  SHF.R.U32.HI R7, RZ, 0x17, R0 ;  /* 0x00000017ff077819 */ /* 0x000fc80000011600 */
[----:B------:R-:W-:-:S04]  /*3470*/  LOP3.LUT R8, R7, 0xff, RZ, 0xc0, !PT ;  /* 0x000000ff07087812 */ /* 0x000fc800078ec0ff */
[----:B------:R-:W-:-:S04]  /*3480*/  IADD3 R7, PT, PT, R8, R19, RZ ;  /* 0x0000001308077210 */ /* 0x000fc80007ffe0ff */
[----:B------:R-:W-:-:S04]  /*3490*/  IADD3 R8, PT, PT, R7, -0x1, RZ ;  /* 0xffffffff07087810 */ /* 0x000fc80007ffe0ff */
[----:B------:R-:W-:-:S13]  /*34a0*/  ISETP.GE.U32.AND P0, PT, R8, 0xfe, PT ;  /* 0x000000fe0800780c */ /* 0x000fda0003f06070 */
[----:B------:R-:W-:Y:S05]  /*34b0*/  @!P0 BRA `(.L_x_78) ;  /* 0x0000000000808947 */ /* 0x000fea0003800000 */
[----:B------:R-:W-:-:S13]  /*34c0*/  ISETP.GT.AND P0, PT, R7, 0xfe, PT ;  /* 0x000000fe0700780c */ /* 0x000fda0003f04270 */
[----:B------:R-:W-:Y:S05]  /*34d0*/  @P0 BRA `(.L_x_79) ;  /* 0x00000000006c0947 */ /* 0x000fea0003800000 */
[----:B------:R-:W-:-:S13]  /*34e0*/  ISETP.GE.AND P0, PT, R7, 0x1, PT ;  /* 0x000000010700780c */ /* 0x000fda0003f06270 */
[----:B------:R-:W-:Y:S05]  /*34f0*/  @P0 BRA `(.L_x_80) ;  /* 0x0000000000740947 */ /* 0x000fea0003800000 */
[----:B------:R-:W-:Y:S02]  /*3500*/  ISETP.GE.AND P0, PT, R7, -0x18, PT ;  /* 0xffffffe80700780c */ /* 0x000fe40003f06270 */
[----:B------:R-:W-:-:S11]  /*3510*/  LOP3.LUT R0, R0, 0x80000000, RZ, 0xc0, !PT ;  /* 0x8000000000007812 */ /* 0x000fd600078ec0ff */
[----:B------:R-:W-:Y:S05]  /*3520*/  @!P0 BRA `(.L_x_80) ;  /* 0x0000000000688947 */ /* 0x000fea0003800000 */
[CCC-:B------:R-:W-:Y:S01]  /*3530*/  FFMA.RZ R8, R3.reuse, R21.reuse, R20.reuse ;  /* 0x0000001503087223 */ /* 0x1c0fe2000000c014 */
[CCC-:B------:R-:W-:Y:S01]  /*3540*/  FFMA.RP R18, R3.reuse, R21.reuse, R20.reuse ;  /* 0x0000001503127223 */ /* 0x1c0fe20000008014 */
[----:B------:R-:W-:Y:S01]  /*3550*/  FFMA.RM R21, R3, R21, R20 ;  /* 0x0000001503157223 */ /* 0x000fe20000004014 */
[C---:B------:R-:W-:Y:S02]  /*3560*/  IADD3 R3, PT, PT, R7.reuse, 0x20, RZ ;  /* 0x0000002007037810 */ /* 0x040fe40007ffe0ff */
[----:B------:R-:W-:Y:S02]  /*3570*/  LOP3.LUT R8, R8, 0x7fffff, RZ, 0xc0, !PT ;  /* 0x007fffff08087812 */ /* 0x000fe400078ec0ff */
[C---:B------:R-:W-:Y:S02]  /*3580*/  ISETP.NE.AND P2, PT, R7.reuse, RZ, PT ;  /* 0x000000ff0700720c */ /* 0x040fe40003f45270 */
[----:B------:R-:W-:Y:S02]  /*3590*/  LOP3.LUT R8, R8, 0x800000, RZ, 0xfc, !PT ;  /* 0x0080000008087812 */ /* 0x000fe400078efcff */
[----:B------:R-:W-:-:S02]  /*35a0*/  ISETP.NE.AND P1, PT, R7, RZ, PT ;  /* 0x000000ff0700720c */ /* 0x000fc40003f25270 */
[----:B------:R-:W-:Y:S02]  /*35b0*/  IADD3 R7, PT, PT, -R7, RZ, RZ ;  /* 0x000000ff07077210 */ /* 0x000fe40007ffe1ff */
[----:B------:R-:W-:Y:S02]  /*35c0*/  SHF.L.U32 R3, R8, R3, RZ ;  /* 0x0000000308037219 */ /* 0x000fe400000006ff */
[----:B------:R-:W-:Y:S02]  /*35d0*/  FSETP.NEU.FTZ.AND P0, PT, R18, R21, PT ;  /* 0x000000151200720b */ /* 0x000fe40003f1d000 */
[----:B------:R-:W-:Y:S02]  /*35e0*/  SEL R7, R7, RZ, P2 ;  /* 0x000000ff07077207 */ /* 0x000fe40001000000 */
[----:B------:R-:W-:Y:S02]  /*35f0*/  ISETP.NE.AND P1, PT, R3, RZ, P1 ;  /* 0x000000ff0300720c */ /* 0x000fe40000f25270 */
[----:B------:R-:W-:-:S02]  /*3600*/  SHF.R.U32.HI R8, RZ, R7, R8 ;  /* 0x00000007ff087219 */ /* 0x000fc40000011608 */
[----:B------:R-:W-:Y:S02]  /*3610*/  PLOP3.LUT P0, PT, P0, P1, PT, 0xf8, 0x8f ;  /* 0x00000000008f781c */ /* 0x000fe40000703f70 */
[----:B------:R-:W-:Y:S02]  /*3620*/  SHF.R.U32.HI R7, RZ, 0x1, R8 ;  /* 0x00000001ff077819 */ /* 0x000fe40000011608 */
[----:B------:R-:W-:-:S04]  /*3630*/  SEL R18, RZ, 0x1, !P0 ;  /* 0x00000001ff127807 */ /* 0x000fc80004000000 */
[----:B------:R-:W-:-:S04]  /*3640*/  LOP3.LUT R3, R18, 0x1, R7, 0xf8, !PT ;  /* 0x0000000112037812 */ /* 0x000fc800078ef807 */
[----:B------:R-:W-:-:S04]  /*3650*/  LOP3.LUT R8, R3, R8, RZ, 0xc0, !PT ;  /* 0x0000000803087212 */ /* 0x000fc800078ec0ff */
[----:B------:R-:W-:-:S04]  /*3660*/  IADD3 R7, PT, PT, R7, R8, RZ ;  /* 0x0000000807077210 */ /* 0x000fc80007ffe0ff */
[----:B------:R-:W-:Y:S01]  /*3670*/  LOP3.LUT R0, R7, R0, RZ, 0xfc, !PT ;  /* 0x0000000007007212 */ /* 0x000fe200078efcff */
[----:B------:R-:W-:Y:S06]  /*3680*/  BRA `(.L_x_80) ;  /* 0x0000000000107947 */ /* 0x000fec0003800000 */
.L_x_79:
[----:B------:R-:W-:-:S04]  /*3690*/  LOP3.LUT R0, R0, 0x80000000, RZ, 0xc0, !PT ;  /* 0x8000000000007812 */ /* 0x000fc800078ec0ff */
[----:B------:R-:W-:Y:S01]  /*36a0*/  LOP3.LUT R0, R0, 0x7f800000, RZ, 0xfc, !PT ;  /* 0x7f80000000007812 */ /* 0x000fe200078efcff */
[----:B------:R-:W-:Y:S06]  /*36b0*/  BRA `(.L_x_80) ;  /* 0x0000000000047947 */ /* 0x000fec0003800000 */
.L_x_78:
[----:B------:R-:W-:-:S07]  /*36c0*/  LEA R0, R19, R0, 0x17 ;  /* 0x0000000013007211 */ /* 0x000fce00078eb8ff */
.L_x_80:
[----:B------:R-:W-:Y:S05]  /*36d0*/  BSYNC.RECONVERGENT B1 ;  /* 0x0000000000017941 */ /* 0x000fea0003800200 */
.L_x_77:
[----:B------:R-:W-:Y:S05]  /*36e0*/  BRA `(.L_x_81) ;  /* 0x0000000000207947 */ /* 0x000fea0003800000 */
.L_x_76:
[----:B------:R-:W-:-:S04]  /*36f0*/  LOP3.LUT R3, R3, 0x80000000, R18, 0x48, !PT ;  /* 0x8000000003037812 */ /* 0x000fc800078e4812 */
[----:B------:R-:W-:Y:S01]  /*3700*/  LOP3.LUT R0, R3, 0x7f800000, RZ, 0xfc, !PT ;  /* 0x7f80000003007812 */ /* 0x000fe200078efcff */
[----:B------:R-:W-:Y:S06]  /*3710*/  BRA `(.L_x_81) ;  /* 0x0000000000147947 */ /* 0x000fec0003800000 */
.L_x_75:
[----:B------:R-:W-:Y:S01]  /*3720*/  LOP3.LUT R0, R3, 0x80000000, R18, 0x48, !PT ;  /* 0x8000000003007812 */ /* 0x000fe200078e4812 */
[----:B------:R-:W-:Y:S06]  /*3730*/  BRA `(.L_x_81) ;  /* 0x00000000000c7947 */ /* 0x000fec0003800000 */
.L_x_74:
[----:B------:R-:W0:Y:S01]  /*3740*/  MUFU.RSQ R0, -QNAN ;  /* 0xffc0000000007908 */ /* 0x000e220000001400 */
[----:B------:R-:W-:Y:S05]  /*3750*/  BRA `(.L_x_81) ;  /* 0x0000000000047947 */ /* 0x000fea0003800000 */
.L_x_73:
[----:B------:R-:W-:-:S07]  /*3760*/  FADD.FTZ R0, R0, R3 ;  /* 0x0000000300007221 */ /* 0x000fce0000010000 */
.L_x_81:
[----:B------:R-:W-:Y:S05]  /*3770*/  BSYNC.RECONVERGENT B0 ;  /* 0x0000000000007941 */ /* 0x000fea0003800200 */
.L_x_71:
[----:B------:R-:W-:-:S04]  /*3780*/  HFMA2 R7, -RZ, RZ, 0, 0 ;  /* 0x00000000ff077431 */ /* 0x000fc800000001ff */
[----:B0-----:R-:W-:Y:S05]  /*3790*/  RET.REL.NODEC R6 `(_Z8Compute2P6float2S0_S0_i) ;  /* 0xffffffc806187950 */ /* 0x001fea0003c3ffff */
.L_x_82:
[----:B------:R-:W-:-:S00]  /*37a0*/  BRA `(.L_x_82) ;  /* 0xfffffffc00fc7947 */ /* 0x000fc0000383ffff */
[----:B------:R-:W-:-:S00]  /*37b0*/  NOP ;  /* 0x0000000000007918 */ /* 0x000fc00000000000 */
        /* <DEDUP_REMOVED lines=12> */
.L_x_83:


//--------------------- .nv.shared.reserved.0     --------------------------
	.section	.nv.shared.reserved.0,"aw",@nobits
	.weak		__nv_reservedSMEM_offset_0_alias
	.size		__nv_reservedSMEM_offset_0_alias, 0, 64
	.other		__nv_reservedSMEM_offset_0_alias,@"STO_CUDA_RESERVED_SHARED STV_DEFAULT"
__nv_reservedSMEM_offset_0_alias:
	.zero		0
	.zero		64


//--------------------- .nv.constant0._Z8Compute2P6float2S0_S0_i --------------------------
	.section	.nv.constant0._Z8Compute2P6float2S0_S0_i,"a",@progbits
	.sectionflags	@""
	.align	4
.nv.constant0._Z8Compute2P6float2S0_S0_i:
	.zero		924


//--------------------- SYMBOLS --------------------------

	.type		.nv.reservedSmem.offset0,@object
	.size		.nv.reservedSmem.offset0,0x4
